//
// Generated by NVIDIA NVVM Compiler
//
// Compiler Build ID: CL-36424714
// Cuda compilation tools, release 13.0, V13.0.88
// Based on NVVM 20.0.0
//

.version 9.0
.target sm_100
.address_size 64

	// .globl	logkernel_32

.visible .entry logkernel_32(
	.param .u32 logkernel_32_param_0,
	.param .u64 .ptr .align 1 logkernel_32_param_1,
	.param .u64 .ptr .align 1 logkernel_32_param_2
)
{
	.reg .pred 	%p<5>;
	.reg .b32 	%r<10>;
	.reg .b32 	%f<23>;
	.reg .b64 	%rd<8>;

	ld.param.u32 	%r2, [logkernel_32_param_0];
	ld.param.u64 	%rd1, [logkernel_32_param_1];
	ld.param.u64 	%rd2, [logkernel_32_param_2];
	mov.u32 	%r3, %tid.x;
	mov.u32 	%r4, %ctaid.x;
	mov.u32 	%r5, %ntid.x;
	mad.lo.s32 	%r1, %r4, %r5, %r3;
	setp.ge.s32 	%p1, %r1, %r2;
	@%p1 bra 	$L__BB0_2;
	cvta.to.global.u64 	%rd3, %rd1;
	cvta.to.global.u64 	%rd4, %rd2;
	mul.wide.s32 	%rd5, %r1, 4;
	add.s64 	%rd6, %rd3, %rd5;
	ld.global.f32 	%f1, [%rd6];
	setp.lt.f32 	%p2, %f1, 0f00800000;
	mul.f32 	%f2, %f1, 0f4B000000;
	selp.f32 	%f3, %f2, %f1, %p2;
	selp.f32 	%f4, 0fC1B80000, 0f00000000, %p2;
	mov.b32 	%r6, %f3;
	add.s32 	%r7, %r6, -1059760811;
	and.b32  	%r8, %r7, -8388608;
	sub.s32 	%r9, %r6, %r8;
	mov.b32 	%f5, %r9;
	cvt.rn.f32.s32 	%f6, %r8;
	fma.rn.f32 	%f7, %f6, 0f34000000, %f4;
	add.f32 	%f8, %f5, 0fBF800000;
	fma.rn.f32 	%f9, %f8, 0fBE055027, 0f3E1039F6;
	fma.rn.f32 	%f10, %f9, %f8, 0fBDF8CDCC;
	fma.rn.f32 	%f11, %f10, %f8, 0f3E0F2955;
	fma.rn.f32 	%f12, %f11, %f8, 0fBE2AD8B9;
	fma.rn.f32 	%f13, %f12, %f8, 0f3E4CED0B;
	fma.rn.f32 	%f14, %f13, %f8, 0fBE7FFF22;
	fma.rn.f32 	%f15, %f14, %f8, 0f3EAAAA78;
	fma.rn.f32 	%f16, %f15, %f8, 0fBF000000;
	mul.f32 	%f17, %f8, %f16;
	fma.rn.f32 	%f18, %f17, %f8, %f8;
	fma.rn.f32 	%f19, %f7, 0f3F317218, %f18;
	setp.gt.u32 	%p3, %r6, 2139095039;
	fma.rn.f32 	%f20, %f3, 0f7F800000, 0f7F800000;
	selp.f32 	%f21, %f20, %f19, %p3;
	setp.eq.f32 	%p4, %f3, 0f00000000;
	selp.f32 	%f22, 0fFF800000, %f21, %p4;
	add.s64 	%rd7, %rd4, %rd5;
	st.global.f32 	[%rd7], %f22;
$L__BB0_2:
	ret;

}


// ===== COMPILED SASS (sm_100) =====

	.target	sm_100

	.elftype	@"ET_EXEC"


//--------------------- .note.nv.tkinfo           --------------------------
	.section	.note.nv.tkinfo,"",@"SHT_NOTE"
	.sectionflags	@"SHF_NOTE_NV_TKINFO"
	.tkinfo
        /*0018*/ 	.word	0x00000002
        /*0030*/ 	.string	""
        /*0030*/ 	.string	"ptxas"
        /*0030*/ 	.string	"Cuda compilation tools, release 13.0, V13.0.88"
        /*0030*/ 	.string	"Build cuda_13.0.r13.0/compiler.36424714_0"
        /*0030*/ 	.string	"-arch sm_100 -m 64 "



//--------------------- .note.nv.cuinfo           --------------------------
	.section	.note.nv.cuinfo,"",@"SHT_NOTE"
	.sectionflags	@"SHF_NOTE_NV_CUINFO"
        /*0018*/ 	.short	0x0002
        /*001a*/ 	.short	0x0064
        /*001c*/ 	.short	0x0082
	.zero		2


//--------------------- .nv.info                  --------------------------
	.section	.nv.info,"",@"SHT_CUDA_INFO"
	.align	4


	//----- nvinfo : EIATTR_REGCOUNT
	.align		4
        /*0000*/ 	.byte	0x04, 0x2f
        /*0002*/ 	.short	(.L_1 - .L_0)
	.align		4
.L_0:
        /*0004*/ 	.word	index@(logkernel_32)
        /*0008*/ 	.word	0x0000000c


	//----- nvinfo : EIATTR_FRAME_SIZE
	.align		4
.L_1:
        /*000c*/ 	.byte	0x04, 0x11
        /*000e*/ 	.short	(.L_3 - .L_2)
	.align		4
.L_2:
        /*0010*/ 	.word	index@(logkernel_32)
        /*0014*/ 	.word	0x00000000


	//----- nvinfo : EIATTR_MIN_STACK_SIZE
	.align		4
.L_3:
        /*0018*/ 	.byte	0x04, 0x12
        /*001a*/ 	.short	(.L_5 - .L_4)
	.align		4
.L_4:
        /*001c*/ 	.word	index@(logkernel_32)
        /*0020*/ 	.word	0x00000000
.L_5:


//--------------------- .nv.compat                --------------------------
	.section	.nv.compat,"",@"SHT_CUDA_COMPAT_INFO"
	.align	4
        /*0000*/ 	.byte	0x02, 0x09, 0x00, 0x00, 0x02, 0x02, 0x01, 0x00, 0x02, 0x05, 0x05, 0x00, 0x03, 0x07, 0x01, 0x01
        /*0010*/ 	.byte	0x02, 0x03, 0x00, 0x00, 0x02, 0x06, 0x01, 0x00, 0x04, 0x0b, 0x08, 0x00, 0x01, 0x00, 0x00, 0x00
        /*0020*/ 	.byte	0x00, 0x00, 0x00, 0x00


//--------------------- .nv.info.logkernel_32     --------------------------
	.section	.nv.info.logkernel_32,"",@"SHT_CUDA_INFO"
	.sectionflags	@""
	.align	4


	//----- nvinfo : EIATTR_CUDA_API_VERSION
	.align		4
        /*0000*/ 	.byte	0x04, 0x37
        /*0002*/ 	.short	(.L_7 - .L_6)
.L_6:
        /*0004*/ 	.word	0x00000082


	//----- nvinfo : EIATTR_KPARAM_INFO
	.align		4
.L_7:
        /*0008*/ 	.byte	0x04, 0x17
        /*000a*/ 	.short	(.L_9 - .L_8)
.L_8:
        /*000c*/ 	.word	0x00000000
        /*0010*/ 	.short	0x0002
        /*0012*/ 	.short	0x0010
        /*0014*/ 	.byte	0x00, 0xf5, 0x21, 0x00


	//----- nvinfo : EIATTR_KPARAM_INFO
	.align		4
.L_9:
        /*0018*/ 	.byte	0x04, 0x17
        /*001a*/ 	.short	(.L_11 - .L_10)
.L_10:
        /*001c*/ 	.word	0x00000000
        /*0020*/ 	.short	0x0001
        /*0022*/ 	.short	0x0008
        /*0024*/ 	.byte	0x00, 0xf5, 0x21, 0x00


	//----- nvinfo : EIATTR_KPARAM_INFO
	.align		4
.L_11:
        /*0028*/ 	.byte	0x04, 0x17
        /*002a*/ 	.short	(.L_13 - .L_12)
.L_12:
        /*002c*/ 	.word	0x00000000
        /*0030*/ 	.short	0x0000
        /*0032*/ 	.short	0x0000
        /*0034*/ 	.byte	0x00, 0xf0, 0x11, 0x00


	//----- nvinfo : EIATTR_SPARSE_MMA_MASK
	.align		4
.L_13:
        /*0038*/ 	.byte	0x03, 0x50
        /*003a*/ 	.short	0x0000


	//----- nvinfo : EIATTR_MAXREG_COUNT
	.align		4
        /*003c*/ 	.byte	0x03, 0x1b
        /*003e*/ 	.short	0x00ff


	//----- nvinfo : EIATTR_MERCURY_ISA_VERSION
	.align		4
        /*0040*/ 	.byte	0x03, 0x5f
        /*0042*/ 	.short	0x0101


	//----- nvinfo : EIATTR_VRC_CTA_INIT_COUNT
	.align		4
        /*0044*/ 	.byte	0x02, 0x4a
	.zero		1
	.zero		1


	//----- nvinfo : EIATTR_EXIT_INSTR_OFFSETS
	.align		4
        /*0048*/ 	.byte	0x04, 0x1c
        /*004a*/ 	.short	(.L_15 - .L_14)


	//   ....[0]....
.L_14:
        /*004c*/ 	.word	0x00000070


	//   ....[1]....
        /*0050*/ 	.word	0x00000290


	//----- nvinfo : EIATTR_CBANK_PARAM_SIZE
	.align		4
.L_15:
        /*0054*/ 	.byte	0x03, 0x19
        /*0056*/ 	.short	0x0018


	//----- nvinfo : EIATTR_PARAM_CBANK
	.align		4
        /*0058*/ 	.byte	0x04, 0x0a
        /*005a*/ 	.short	(.L_17 - .L_16)
	.align		4
.L_16:
        /*005c*/ 	.word	index@(.nv.constant0.logkernel_32)
        /*0060*/ 	.short	0x0380
        /*0062*/ 	.short	0x0018


	//----- nvinfo : EIATTR_SW_WAR
	.align		4
.L_17:
        /*0064*/ 	.byte	0x04, 0x36
        /*0066*/ 	.short	(.L_19 - .L_18)
.L_18:
        /*0068*/ 	.word	0x00000008
.L_19:


//--------------------- .nv.callgraph             --------------------------
	.section	.nv.callgraph,"",@"SHT_CUDA_CALLGRAPH"
	.align	4
	.sectionentsize	8
	.align		4
        /*0000*/ 	.word	0x00000000
	.align		4
        /*0004*/ 	.word	0xffffffff
	.align		4
        /*0008*/ 	.word	0x00000000
	.align		4
        /*000c*/ 	.word	0xfffffffe
	.align		4
        /*0010*/ 	.word	0x00000000
	.align		4
        /*0014*/ 	.word	0xfffffffd
	.align		4
        /*0018*/ 	.word	0x00000000
	.align		4
        /*001c*/ 	.word	0xfffffffc


//--------------------- .text.logkernel_32        --------------------------
	.section	.text.logkernel_32,"ax",@progbits
	.align	128
        .global         logkernel_32
        .type           logkernel_32,@function
        .size           logkernel_32,(.L_x_1 - logkernel_32)
        .other          logkernel_32,@"STO_CUDA_ENTRY STV_DEFAULT"
logkernel_32:
.text.logkernel_32:
[----:B------:R-:W-:Y:S01]  /*0000*/  LDC R1, c[0x0][0x37c] ;  /* 0x0000df00ff017b82 */ /* 0x000fe20000000800 */
[----:B------:R-:W0:Y:S07]  /*0010*/  S2R R5, SR_TID.X ;  /* 0x0000000000057919 */ /* 0x000e2e0000002100 */
[----:B------:R-:W0:Y:S01]  /*0020*/  S2UR UR4, SR_CTAID.X ;  /* 0x00000000000479c3 */ /* 0x000e220000002500 */
[----:B------:R-:W1:Y:S07]  /*0030*/  LDCU UR5, c[0x0][0x380] ;  /* 0x00007000ff0577ac */ /* 0x000e6e0008000800 */
[----:B------:R-:W0:Y:S02]  /*0040*/  LDC R0, c[0x0][0x360] ;  /* 0x0000d800ff007b82 */ /* 0x000e240000000800 */
[----:B0-----:R-:W-:-:S05]  /*0050*/  IMAD R5, R0, UR4, R5 ;  /* 0x0000000400057c24 */ /* 0x001fca000f8e0205 */
[----:B-1----:R-:W-:-:S13]  /*0060*/  ISETP.GE.AND P0, PT, R5, UR5, PT ;  /* 0x0000000505007c0c */ /* 0x002fda000bf06270 */
[----:B------:R-:W-:Y:S05]  /*0070*/  @P0 EXIT ;  /* 0x000000000000094d */ /* 0x000fea0003800000 */
[----:B------:R-:W0:Y:S01]  /*0080*/  LDC.64 R2, c[0x0][0x388] ;  /* 0x0000e200ff027b82 */ /* 0x000e220000000a00 */
[----:B------:R-:W1:Y:S01]  /*0090*/  LDCU.64 UR4, c[0x0][0x358] ;  /* 0x00006b00ff0477ac */ /* 0x000e620008000a00 */
[----:B0-----:R-:W-:-:S05]  /*00a0*/  IMAD.WIDE R2, R5, 0x4, R2 ;  /* 0x0000000405027825 */ /* 0x001fca00078e0202 */
[----:B-1----:R0:W2:Y:S01]  /*00b0*/  LDG.E R0, desc[UR4][R2.64] ;  /* 0x0000000402007981 */ /* 0x0020a2000c1e1900 */
[----:B------:R-:W-:Y:S01]  /*00c0*/  HFMA2 R9, -RZ, RZ, 1.5048828125, 33.21875 ;  /* 0x3e055027ff097431 */ /* 0x000fe200000001ff */
[----:B0-----:R-:W0:Y:S02]  /*00d0*/  LDC.64 R2, c[0x0][0x390] ;  /* 0x0000e400ff027b82 */ /* 0x001e240000000a00 */
[----:B0-----:R-:W-:Y:S01]  /*00e0*/  IMAD.WIDE R2, R5, 0x4, R2 ;  /* 0x0000000405027825 */ /* 0x001fe200078e0202 */
[----:B--2---:R-:W-:-:S13]  /*00f0*/  FSETP.GEU.AND P0, PT, R0, 1.175494350822287508e-38, PT ;  /* 0x008000000000780b */ /* 0x004fda0003f0e000 */
[----:B------:R-:W-:-:S05]  /*0100*/  @!P0 FMUL R0, R0, 8388608 ;  /* 0x4b00000000008820 */ /* 0x000fca0000400000 */
[----:B------:R-:W-:-:S04]  /*0110*/  IADD3 R4, PT, PT, R0, -0x3f2aaaab, RZ ;  /* 0xc0d5555500047810 */ /* 0x000fc80007ffe0ff */
[----:B------:R-:W-:-:S04]  /*0120*/  LOP3.LUT R7, R4, 0xff800000, RZ, 0xc0, !PT ;  /* 0xff80000004077812 */ /* 0x000fc800078ec0ff */
[-C--:B------:R-:W-:Y:S02]  /*0130*/  IADD3 R4, PT, PT, R0, -R7.reuse, RZ ;  /* 0x8000000700047210 */ /* 0x080fe40007ffe0ff */
[----:B------:R-:W-:-:S03]  /*0140*/  I2FP.F32.S32 R7, R7 ;  /* 0x0000000700077245 */ /* 0x000fc60000201400 */
[----:B------:R-:W-:Y:S01]  /*0150*/  FADD R6, R4, -1 ;  /* 0xbf80000004067421 */ /* 0x000fe20000000000 */
[----:B------:R-:W-:Y:S02]  /*0160*/  FSEL R4, RZ, -23, P0 ;  /* 0xc1b80000ff047808 */ /* 0x000fe40000000000 */
[----:B------:R-:W-:Y:S01]  /*0170*/  ISETP.GT.U32.AND P0, PT, R0, 0x7f7fffff, PT ;  /* 0x7f7fffff0000780c */ /* 0x000fe20003f04070 */
[C---:B------:R-:W-:Y:S02]  /*0180*/  FFMA R9, R6.reuse, -R9, 0.14084610342979431152 ;  /* 0x3e1039f606097423 */ /* 0x040fe40000000809 */
[----:B------:R-:W-:Y:S01]  /*0190*/  FFMA R4, R7, 1.1920928955078125e-07, R4 ;  /* 0x3400000007047823 */ /* 0x000fe20000000004 */
[----:B------:R-:W-:Y:S01]  /*01a0*/  MOV R7, 0x7f800000 ;  /* 0x7f80000000077802 */ /* 0x000fe20000000f00 */
[----:B------:R-:W-:-:S04]  /*01b0*/  FFMA R9, R6, R9, -0.12148627638816833496 ;  /* 0xbdf8cdcc06097423 */ /* 0x000fc80000000009 */
[----:B------:R-:W-:-:S04]  /*01c0*/  FFMA R9, R6, R9, 0.13980610668659210205 ;  /* 0x3e0f295506097423 */ /* 0x000fc80000000009 */
[----:B------:R-:W-:-:S04]  /*01d0*/  FFMA R9, R6, R9, -0.16684235632419586182 ;  /* 0xbe2ad8b906097423 */ /* 0x000fc80000000009 */
[----:B------:R-:W-:-:S04]  /*01e0*/  FFMA R9, R6, R9, 0.20012299716472625732 ;  /* 0x3e4ced0b06097423 */ /* 0x000fc80000000009 */
[----:B------:R-:W-:-:S04]  /*01f0*/  FFMA R9, R6, R9, -0.24999669194221496582 ;  /* 0xbe7fff2206097423 */ /* 0x000fc80000000009 */
[----:B------:R-:W-:-:S04]  /*0200*/  FFMA R9, R6, R9, 0.33333182334899902344 ;  /* 0x3eaaaa7806097423 */ /* 0x000fc80000000009 */
[----:B------:R-:W-:-:S04]  /*0210*/  FFMA R9, R6, R9, -0.5 ;  /* 0xbf00000006097423 */ /* 0x000fc80000000009 */
[----:B------:R-:W-:-:S04]  /*0220*/  FMUL R9, R6, R9 ;  /* 0x0000000906097220 */ /* 0x000fc80000400000 */
[----:B------:R-:W-:-:S04]  /*0230*/  FFMA R9, R6, R9, R6 ;  /* 0x0000000906097223 */ /* 0x000fc80000000006 */
[----:B------:R-:W-:Y:S01]  /*0240*/  FFMA R4, R4, 0.69314718246459960938, R9 ;  /* 0x3f31721804047823 */ /* 0x000fe20000000009 */
[C---:B------:R-:W-:Y:S01]  /*0250*/  @P0 FFMA R4, R0.reuse, R7, +INF ;  /* 0x7f80000000040423 */ /* 0x040fe20000000007 */
[----:B------:R-:W-:-:S04]  /*0260*/  FSETP.NEU.AND P0, PT, R0, RZ, PT ;  /* 0x000000ff0000720b */ /* 0x000fc80003f0d000 */
[----:B------:R-:W-:-:S05]  /*0270*/  FSEL R5, R4, -INF , P0 ;  /* 0xff80000004057808 */ /* 0x000fca0000000000 */
[----:B------:R-:W-:Y:S01]  /*0280*/  STG.E desc[UR4][R2.64], R5 ;  /* 0x0000000502007986 */ /* 0x000fe2000c101904 */
[----:B------:R-:W-:Y:S05]  /*0290*/  EXIT ;  /* 0x000000000000794d */ /* 0x000fea0003800000 */
.L_x_0:
[----:B------:R-:W-:-:S00]  /*02a0*/  BRA `(.L_x_0) ;  /* 0xfffffffc00fc7947 */ /* 0x000fc0000383ffff */
[----:B------:R-:W-:-:S00]  /*02b0*/  NOP ;  /* 0x0000000000007918 */ /* 0x000fc00000000000 */
        /* <DEDUP_REMOVED lines=12> */
.L_x_1:


//--------------------- .nv.shared.reserved.0     --------------------------
	.section	.nv.shared.reserved.0,"aw",@nobits
	.weak		__nv_reservedSMEM_offset_0_alias
	.size		__nv_reservedSMEM_offset_0_alias, 0, 64
	.other		__nv_reservedSMEM_offset_0_alias,@"STO_CUDA_RESERVED_SHARED STV_DEFAULT"
__nv_reservedSMEM_offset_0_alias:
	.zero		0
	.zero		64


//--------------------- .nv.constant0.logkernel_32 --------------------------
	.section	.nv.constant0.logkernel_32,"a",@progbits
	.sectionflags	@""
	.align	4
.nv.constant0.logkernel_32:
	.zero		920


//--------------------- SYMBOLS --------------------------

	.type		.nv.reservedSmem.offset0,@object
	.size		.nv.reservedSmem.offset0,0x4
